//
// Generated by NVIDIA NVVM Compiler
//
// Compiler Build ID: CL-36424714
// Cuda compilation tools, release 13.0, V13.0.88
// Based on NVVM 20.0.0
//

.version 9.0
.target sm_100
.address_size 64

	// .globl	_Z17convolutionRowGPUPdS_ii
.const .align 8 .b8 d_Filter[520];
// _ZZ17convolutionRowGPUPdS_iiE5image has been demoted
// _ZZ20convolutionColumnGPUPdS_iiE5image has been demoted

.visible .entry _Z17convolutionRowGPUPdS_ii(
	.param .u64 .ptr .align 1 _Z17convolutionRowGPUPdS_ii_param_0,
	.param .u64 .ptr .align 1 _Z17convolutionRowGPUPdS_ii_param_1,
	.param .u32 _Z17convolutionRowGPUPdS_ii_param_2,
	.param .u32 _Z17convolutionRowGPUPdS_ii_param_3
)
{
	.reg .pred 	%p<5>;
	.reg .b32 	%r<69>;
	.reg .b64 	%rd<32>;
	.reg .b64 	%fd<21>;
	// demoted variable
	.shared .align 8 .b8 _ZZ17convolutionRowGPUPdS_iiE5image[24576];
	ld.param.u64 	%rd8, [_Z17convolutionRowGPUPdS_ii_param_0];
	ld.param.u64 	%rd9, [_Z17convolutionRowGPUPdS_ii_param_1];
	ld.param.u32 	%r20, [_Z17convolutionRowGPUPdS_ii_param_2];
	cvta.to.global.u64 	%rd1, %rd9;
	mov.u32 	%r21, %ctaid.x;
	mov.u32 	%r1, %ntid.x;
	mov.u32 	%r2, %tid.x;
	mad.lo.s32 	%r3, %r21, %r1, %r2;
	mov.u32 	%r22, %ctaid.y;
	mov.u32 	%r23, %ntid.y;
	mov.u32 	%r4, %tid.y;
	mad.lo.s32 	%r5, %r22, %r23, %r4;
	setp.gt.s32 	%p1, %r3, 31;
	@%p1 bra 	$L__BB0_2;
	mul.lo.s32 	%r65, %r4, 96;
	add.s32 	%r36, %r65, %r2;
	shl.b32 	%r37, %r36, 3;
	mov.u32 	%r38, _ZZ17convolutionRowGPUPdS_iiE5image;
	add.s32 	%r39, %r38, %r37;
	mov.b64 	%rd14, 0;
	st.shared.u64 	[%r39], %rd14;
	add.s32 	%r40, %r3, %r1;
	mad.lo.s32 	%r41, %r20, %r5, %r40;
	add.s32 	%r42, %r41, -32;
	mul.wide.u32 	%rd15, %r42, 8;
	add.s64 	%rd16, %rd1, %rd15;
	ld.global.f64 	%fd6, [%rd16];
	add.s32 	%r43, %r2, %r1;
	shl.b32 	%r44, %r1, 3;
	add.s32 	%r45, %r39, %r44;
	st.shared.f64 	[%r45], %fd6;
	cvt.u64.u32 	%rd30, %r41;
	add.s32 	%r64, %r43, 32;
	bra.uni 	$L__BB0_5;
$L__BB0_2:
	setp.gt.u32 	%p2, %r2, 31;
	@%p2 bra 	$L__BB0_4;
	mad.lo.s32 	%r26, %r20, %r5, %r3;
	mul.wide.s32 	%rd10, %r26, 8;
	add.s64 	%rd11, %rd1, %rd10;
	ld.global.f64 	%fd4, [%rd11+-256];
	mul.lo.s32 	%r65, %r4, 96;
	add.s32 	%r27, %r65, %r2;
	shl.b32 	%r28, %r27, 3;
	mov.u32 	%r29, _ZZ17convolutionRowGPUPdS_iiE5image;
	add.s32 	%r30, %r29, %r28;
	st.shared.f64 	[%r30], %fd4;
	add.s32 	%r31, %r26, %r1;
	add.s32 	%r32, %r31, -32;
	mul.wide.u32 	%rd12, %r32, 8;
	add.s64 	%rd13, %rd1, %rd12;
	ld.global.f64 	%fd5, [%rd13];
	add.s32 	%r33, %r2, %r1;
	shl.b32 	%r34, %r1, 3;
	add.s32 	%r35, %r30, %r34;
	st.shared.f64 	[%r35], %fd5;
	cvt.u64.u32 	%rd30, %r31;
	add.s32 	%r64, %r33, 32;
	bra.uni 	$L__BB0_5;
$L__BB0_4:
	mad.lo.s32 	%r24, %r20, %r5, %r3;
	add.s32 	%r25, %r24, -32;
	cvt.s64.s32 	%rd30, %r25;
	mul.lo.s32 	%r65, %r4, 96;
	mov.u32 	%r64, %r2;
$L__BB0_5:
	shl.b64 	%rd17, %rd30, 3;
	add.s64 	%rd18, %rd1, %rd17;
	ld.global.f64 	%fd7, [%rd18];
	add.s32 	%r46, %r65, %r64;
	shl.b32 	%r47, %r46, 3;
	mov.u32 	%r48, _ZZ17convolutionRowGPUPdS_iiE5image;
	add.s32 	%r49, %r48, %r47;
	st.shared.f64 	[%r49], %fd7;
	add.s32 	%r50, %r3, 32;
	setp.lt.s32 	%p3, %r50, %r20;
	@%p3 bra 	$L__BB0_7;
	mad.lo.s32 	%r51, %r4, 96, %r2;
	shl.b32 	%r52, %r51, 3;
	add.s32 	%r54, %r48, %r52;
	mov.b64 	%rd19, 0;
	st.shared.u64 	[%r54+512], %rd19;
	mad.lo.s32 	%r55, %r20, %r5, %r3;
	mul.wide.s32 	%rd20, %r55, 8;
	add.s64 	%rd21, %rd1, %rd20;
	ld.global.f64 	%fd8, [%rd21];
	st.shared.f64 	[%r54+256], %fd8;
$L__BB0_7:
	bar.sync 	0;
	shl.b32 	%r58, %r2, 3;
	mad.lo.s32 	%r59, %r4, 768, %r58;
	add.s32 	%r61, %r59, %r48;
	add.s32 	%r66, %r61, 16;
	mov.u64 	%rd23, d_Filter;
	add.s64 	%rd31, %rd23, 512;
	mov.f64 	%fd20, 0d0000000000000000;
	mov.b32 	%r68, 16;
	mov.b32 	%r67, 64;
$L__BB0_8:
	ld.shared.f64 	%fd10, [%r66+-16];
	ld.const.f64 	%fd11, [%rd31];
	fma.rn.f64 	%fd2, %fd10, %fd11, %fd20;
	setp.eq.s32 	%p4, %r68, 528;
	@%p4 bra 	$L__BB0_10;
	ld.shared.f64 	%fd12, [%r66+-8];
	add.s32 	%r62, %r67, -1;
	mul.wide.u32 	%rd24, %r62, 8;
	add.s64 	%rd26, %rd23, %rd24;
	ld.const.f64 	%fd13, [%rd26];
	fma.rn.f64 	%fd14, %fd12, %fd13, %fd2;
	ld.shared.f64 	%fd15, [%r66];
	ld.const.f64 	%fd16, [%rd26+-8];
	fma.rn.f64 	%fd17, %fd15, %fd16, %fd14;
	ld.shared.f64 	%fd18, [%r66+8];
	ld.const.f64 	%fd19, [%rd26+-16];
	fma.rn.f64 	%fd20, %fd18, %fd19, %fd17;
	add.s32 	%r68, %r68, 32;
	add.s64 	%rd31, %rd31, -32;
	add.s32 	%r67, %r67, -4;
	add.s32 	%r66, %r66, 32;
	bra.uni 	$L__BB0_8;
$L__BB0_10:
	cvta.to.global.u64 	%rd27, %rd8;
	mad.lo.s32 	%r63, %r20, %r5, %r3;
	mul.wide.s32 	%rd28, %r63, 8;
	add.s64 	%rd29, %rd27, %rd28;
	st.global.f64 	[%rd29], %fd2;
	ret;

}
	// .globl	_Z20convolutionColumnGPUPdS_ii
.visible .entry _Z20convolutionColumnGPUPdS_ii(
	.param .u64 .ptr .align 1 _Z20convolutionColumnGPUPdS_ii_param_0,
	.param .u64 .ptr .align 1 _Z20convolutionColumnGPUPdS_ii_param_1,
	.param .u32 _Z20convolutionColumnGPUPdS_ii_param_2,
	.param .u32 _Z20convolutionColumnGPUPdS_ii_param_3
)
{
	.reg .pred 	%p<6>;
	.reg .b32 	%r<72>;
	.reg .b64 	%rd<33>;
	.reg .b64 	%fd<21>;
	// demoted variable
	.shared .align 8 .b8 _ZZ20convolutionColumnGPUPdS_iiE5image[24576];
	ld.param.u64 	%rd9, [_Z20convolutionColumnGPUPdS_ii_param_0];
	ld.param.u64 	%rd10, [_Z20convolutionColumnGPUPdS_ii_param_1];
	ld.param.u32 	%r16, [_Z20convolutionColumnGPUPdS_ii_param_2];
	ld.param.u32 	%r17, [_Z20convolutionColumnGPUPdS_ii_param_3];
	cvta.to.global.u64 	%rd1, %rd10;
	mov.u32 	%r18, %ctaid.x;
	mov.u32 	%r19, %ntid.x;
	mov.u32 	%r1, %tid.x;
	mad.lo.s32 	%r2, %r18, %r19, %r1;
	mov.u32 	%r20, %ctaid.y;
	mov.u32 	%r3, %ntid.y;
	mov.u32 	%r4, %tid.y;
	mad.lo.s32 	%r5, %r20, %r3, %r4;
	setp.gt.u32 	%p1, %r5, 31;
	shl.b32 	%r21, %r4, 5;
	add.s32 	%r22, %r21, %r1;
	shl.b32 	%r23, %r22, 3;
	mov.u32 	%r24, _ZZ20convolutionColumnGPUPdS_iiE5image;
	add.s32 	%r6, %r24, %r23;
	@%p1 bra 	$L__BB1_2;
	mov.b64 	%rd15, 0;
	st.shared.u64 	[%r6], %rd15;
	add.s32 	%r43, %r5, %r3;
	add.s32 	%r44, %r43, -32;
	mad.lo.s32 	%r45, %r44, %r16, %r2;
	mul.wide.u32 	%rd16, %r45, 8;
	add.s64 	%rd17, %rd1, %rd16;
	ld.global.f64 	%fd6, [%rd17];
	add.s32 	%r46, %r4, %r3;
	shl.b32 	%r47, %r46, 5;
	add.s32 	%r48, %r47, %r1;
	shl.b32 	%r49, %r48, 3;
	add.s32 	%r51, %r24, %r49;
	st.shared.f64 	[%r51], %fd6;
	shl.b32 	%r52, %r16, 5;
	add.s32 	%r53, %r45, %r52;
	cvt.u64.u32 	%rd31, %r53;
	add.s32 	%r69, %r46, 32;
	bra.uni 	$L__BB1_7;
$L__BB1_2:
	setp.gt.u32 	%p2, %r4, 31;
	@%p2 bra 	$L__BB1_6;
	add.s32 	%r27, %r5, %r3;
	add.s32 	%r28, %r17, -1;
	setp.le.u32 	%p3, %r27, %r28;
	@%p3 bra 	$L__BB1_5;
	add.s32 	%r41, %r5, -32;
	mad.lo.s32 	%r42, %r16, %r41, %r2;
	cvt.s64.s32 	%rd31, %r42;
	mov.u32 	%r69, %r4;
	bra.uni 	$L__BB1_7;
$L__BB1_5:
	add.s32 	%r29, %r5, -32;
	mad.lo.s32 	%r30, %r16, %r29, %r2;
	mul.wide.s32 	%rd11, %r30, 8;
	add.s64 	%rd12, %rd1, %rd11;
	ld.global.f64 	%fd4, [%rd12];
	st.shared.f64 	[%r6], %fd4;
	add.s32 	%r31, %r29, %r3;
	mad.lo.s32 	%r32, %r31, %r16, %r2;
	mul.wide.u32 	%rd13, %r32, 8;
	add.s64 	%rd14, %rd1, %rd13;
	ld.global.f64 	%fd5, [%rd14];
	add.s32 	%r33, %r4, %r3;
	shl.b32 	%r34, %r33, 5;
	add.s32 	%r35, %r34, %r1;
	shl.b32 	%r36, %r35, 3;
	add.s32 	%r38, %r24, %r36;
	st.shared.f64 	[%r38], %fd5;
	shl.b32 	%r39, %r16, 5;
	add.s32 	%r40, %r32, %r39;
	cvt.u64.u32 	%rd31, %r40;
	add.s32 	%r69, %r33, 32;
	bra.uni 	$L__BB1_7;
$L__BB1_6:
	add.s32 	%r25, %r5, -32;
	mad.lo.s32 	%r26, %r16, %r25, %r2;
	cvt.s64.s32 	%rd31, %r26;
	mov.u32 	%r69, %r4;
$L__BB1_7:
	shl.b64 	%rd18, %rd31, 3;
	add.s64 	%rd19, %rd1, %rd18;
	ld.global.f64 	%fd7, [%rd19];
	shl.b32 	%r54, %r69, 5;
	add.s32 	%r55, %r54, %r1;
	shl.b32 	%r56, %r55, 3;
	add.s32 	%r58, %r24, %r56;
	st.shared.f64 	[%r58], %fd7;
	add.s32 	%r59, %r5, 32;
	setp.lt.s32 	%p4, %r59, %r17;
	@%p4 bra 	$L__BB1_9;
	mov.b64 	%rd20, 0;
	st.shared.u64 	[%r6+16384], %rd20;
	mad.lo.s32 	%r60, %r16, %r5, %r2;
	mul.wide.s32 	%rd21, %r60, 8;
	add.s64 	%rd22, %rd1, %rd21;
	ld.global.f64 	%fd8, [%rd22];
	st.shared.f64 	[%r6+8192], %fd8;
$L__BB1_9:
	bar.sync 	0;
	shl.b32 	%r63, %r4, 8;
	shl.b32 	%r64, %r1, 3;
	add.s32 	%r65, %r63, %r64;
	add.s32 	%r10, %r24, %r65;
	mov.u64 	%rd24, d_Filter;
	add.s64 	%rd32, %rd24, 512;
	mov.f64 	%fd20, 0d0000000000000000;
	mov.b32 	%r71, 512;
	mov.b32 	%r70, 64;
$L__BB1_10:
	add.s32 	%r13, %r10, %r71;
	ld.shared.f64 	%fd10, [%r13+-512];
	ld.const.f64 	%fd11, [%rd32];
	fma.rn.f64 	%fd2, %fd10, %fd11, %fd20;
	setp.eq.s32 	%p5, %r71, 16896;
	@%p5 bra 	$L__BB1_12;
	ld.shared.f64 	%fd12, [%r13+-256];
	add.s32 	%r67, %r70, -1;
	mul.wide.u32 	%rd25, %r67, 8;
	add.s64 	%rd27, %rd24, %rd25;
	ld.const.f64 	%fd13, [%rd27];
	fma.rn.f64 	%fd14, %fd12, %fd13, %fd2;
	ld.shared.f64 	%fd15, [%r13];
	ld.const.f64 	%fd16, [%rd27+-8];
	fma.rn.f64 	%fd17, %fd15, %fd16, %fd14;
	ld.shared.f64 	%fd18, [%r13+256];
	ld.const.f64 	%fd19, [%rd27+-16];
	fma.rn.f64 	%fd20, %fd18, %fd19, %fd17;
	add.s32 	%r71, %r71, 1024;
	add.s32 	%r70, %r70, -4;
	add.s64 	%rd32, %rd32, -32;
	bra.uni 	$L__BB1_10;
$L__BB1_12:
	cvta.to.global.u64 	%rd28, %rd9;
	mad.lo.s32 	%r68, %r16, %r5, %r2;
	mul.wide.s32 	%rd29, %r68, 8;
	add.s64 	%rd30, %rd28, %rd29;
	st.global.f64 	[%rd30], %fd2;
	ret;

}


// ===== COMPILED SASS (sm_100) =====

	.target	sm_100

	.elftype	@"ET_EXEC"


//--------------------- .note.nv.tkinfo           --------------------------
	.section	.note.nv.tkinfo,"",@"SHT_NOTE"
	.sectionflags	@"SHF_NOTE_NV_TKINFO"
	.tkinfo
        /*0018*/ 	.word	0x00000002
        /*0030*/ 	.string	""
        /*0030*/ 	.string	"ptxas"
        /*0030*/ 	.string	"Cuda compilation tools, release 13.0, V13.0.88"
        /*0030*/ 	.string	"Build cuda_13.0.r13.0/compiler.36424714_0"
        /*0030*/ 	.string	"-arch sm_100 -m 64 "



//--------------------- .note.nv.cuinfo           --------------------------
	.section	.note.nv.cuinfo,"",@"SHT_NOTE"
	.sectionflags	@"SHF_NOTE_NV_CUINFO"
        /*0018*/ 	.short	0x0002
        /*001a*/ 	.short	0x0064
        /*001c*/ 	.short	0x0082
	.zero		2


//--------------------- .nv.info                  --------------------------
	.section	.nv.info,"",@"SHT_CUDA_INFO"
	.align	4


	//----- nvinfo : EIATTR_REGCOUNT
	.align		4
        /*0000*/ 	.byte	0x04, 0x2f
        /*0002*/ 	.short	(.L_2 - .L_1)
	.align		4
.L_1:
        /*0004*/ 	.word	index@(_Z17convolutionRowGPUPdS_ii)
        /*0008*/ 	.word	0x00000016


	//----- nvinfo : EIATTR_FRAME_SIZE
	.align		4
.L_2:
        /*000c*/ 	.byte	0x04, 0x11
        /*000e*/ 	.short	(.L_4 - .L_3)
	.align		4
.L_3:
        /*0010*/ 	.word	index@(_Z17convolutionRowGPUPdS_ii)
        /*0014*/ 	.word	0x00000000


	//----- nvinfo : EIATTR_REGCOUNT
	.align		4
.L_4:
        /*0018*/ 	.byte	0x04, 0x2f
        /*001a*/ 	.short	(.L_6 - .L_5)
	.align		4
.L_5:
        /*001c*/ 	.word	index@(_Z20convolutionColumnGPUPdS_ii)
        /*0020*/ 	.word	0x00000016


	//----- nvinfo : EIATTR_FRAME_SIZE
	.align		4
.L_6:
        /*0024*/ 	.byte	0x04, 0x11
        /*0026*/ 	.short	(.L_8 - .L_7)
	.align		4
.L_7:
        /*0028*/ 	.word	index@(_Z20convolutionColumnGPUPdS_ii)
        /*002c*/ 	.word	0x00000000


	//----- nvinfo : EIATTR_MIN_STACK_SIZE
	.align		4
.L_8:
        /*0030*/ 	.byte	0x04, 0x12
        /*0032*/ 	.short	(.L_10 - .L_9)
	.align		4
.L_9:
        /*0034*/ 	.word	index@(_Z20convolutionColumnGPUPdS_ii)
        /*0038*/ 	.word	0x00000000


	//----- nvinfo : EIATTR_MIN_STACK_SIZE
	.align		4
.L_10:
        /*003c*/ 	.byte	0x04, 0x12
        /*003e*/ 	.short	(.L_12 - .L_11)
	.align		4
.L_11:
        /*0040*/ 	.word	index@(_Z17convolutionRowGPUPdS_ii)
        /*0044*/ 	.word	0x00000000
.L_12:


//--------------------- .nv.compat                --------------------------
	.section	.nv.compat,"",@"SHT_CUDA_COMPAT_INFO"
	.align	4
        /*0000*/ 	.byte	0x02, 0x09, 0x00, 0x00, 0x02, 0x02, 0x01, 0x00, 0x02, 0x05, 0x05, 0x00, 0x03, 0x07, 0x01, 0x01
        /*0010*/ 	.byte	0x02, 0x03, 0x00, 0x00, 0x02, 0x06, 0x01, 0x00, 0x04, 0x0b, 0x08, 0x00, 0x01, 0x00, 0x00, 0x00
        /*0020*/ 	.byte	0x00, 0x00, 0x00, 0x00


//--------------------- .nv.info._Z20convolutionColumnGPUPdS_ii --------------------------
	.section	.nv.info._Z20convolutionColumnGPUPdS_ii,"",@"SHT_CUDA_INFO"
	.sectionflags	@""
	.align	4


	//----- nvinfo : EIATTR_CUDA_API_VERSION
	.align		4
        /*0000*/ 	.byte	0x04, 0x37
        /*0002*/ 	.short	(.L_14 - .L_13)
.L_13:
        /*0004*/ 	.word	0x00000082


	//----- nvinfo : EIATTR_KPARAM_INFO
	.align		4
.L_14:
        /*0008*/ 	.byte	0x04, 0x17
        /*000a*/ 	.short	(.L_16 - .L_15)
.L_15:
        /*000c*/ 	.word	0x00000000
        /*0010*/ 	.short	0x0003
        /*0012*/ 	.short	0x0014
        /*0014*/ 	.byte	0x00, 0xf0, 0x11, 0x00


	//----- nvinfo : EIATTR_KPARAM_INFO
	.align		4
.L_16:
        /*0018*/ 	.byte	0x04, 0x17
        /*001a*/ 	.short	(.L_18 - .L_17)
.L_17:
        /*001c*/ 	.word	0x00000000
        /*0020*/ 	.short	0x0002
        /*0022*/ 	.short	0x0010
        /*0024*/ 	.byte	0x00, 0xf0, 0x11, 0x00


	//----- nvinfo : EIATTR_KPARAM_INFO
	.align		4
.L_18:
        /*0028*/ 	.byte	0x04, 0x17
        /*002a*/ 	.short	(.L_20 - .L_19)
.L_19:
        /*002c*/ 	.word	0x00000000
        /*0030*/ 	.short	0x0001
        /*0032*/ 	.short	0x0008
        /*0034*/ 	.byte	0x00, 0xf5, 0x21, 0x00


	//----- nvinfo : EIATTR_KPARAM_INFO
	.align		4
.L_20:
        /*0038*/ 	.byte	0x04, 0x17
        /*003a*/ 	.short	(.L_22 - .L_21)
.L_21:
        /*003c*/ 	.word	0x00000000
        /*0040*/ 	.short	0x0000
        /*0042*/ 	.short	0x0000
        /*0044*/ 	.byte	0x00, 0xf5, 0x21, 0x00


	//----- nvinfo : EIATTR_SPARSE_MMA_MASK
	.align		4
.L_22:
        /*0048*/ 	.byte	0x03, 0x50
        /*004a*/ 	.short	0x0000


	//----- nvinfo : EIATTR_MAXREG_COUNT
	.align		4
        /*004c*/ 	.byte	0x03, 0x1b
        /*004e*/ 	.short	0x00ff


	//----- nvinfo : EIATTR_NUM_BARRIERS
	.align		4
        /*0050*/ 	.byte	0x02, 0x4c
        /*0052*/ 	.byte	0x01
	.zero		1


	//----- nvinfo : EIATTR_MERCURY_ISA_VERSION
	.align		4
        /*0054*/ 	.byte	0x03, 0x5f
        /*0056*/ 	.short	0x0101


	//----- nvinfo : EIATTR_VRC_CTA_INIT_COUNT
	.align		4
        /*0058*/ 	.byte	0x02, 0x4a
	.zero		1
	.zero		1


	//----- nvinfo : EIATTR_EXIT_INSTR_OFFSETS
	.align		4
        /*005c*/ 	.byte	0x04, 0x1c
        /*005e*/ 	.short	(.L_24 - .L_23)


	//   ....[0]....
.L_23:
        /*0060*/ 	.word	0x00000ff0


	//----- nvinfo : EIATTR_CRS_STACK_SIZE
	.align		4
.L_24:
        /*0064*/ 	.byte	0x04, 0x1e
        /*0066*/ 	.short	(.L_26 - .L_25)
.L_25:
        /*0068*/ 	.word	0x00000000


	//----- nvinfo : EIATTR_CBANK_PARAM_SIZE
	.align		4
.L_26:
        /*006c*/ 	.byte	0x03, 0x19
        /*006e*/ 	.short	0x0018


	//----- nvinfo : EIATTR_PARAM_CBANK
	.align		4
        /*0070*/ 	.byte	0x04, 0x0a
        /*0072*/ 	.short	(.L_28 - .L_27)
	.align		4
.L_27:
        /*0074*/ 	.word	index@(.nv.constant0._Z20convolutionColumnGPUPdS_ii)
        /*0078*/ 	.short	0x0380
        /*007a*/ 	.short	0x0018


	//----- nvinfo : EIATTR_SW_WAR
	.align		4
.L_28:
        /*007c*/ 	.byte	0x04, 0x36
        /*007e*/ 	.short	(.L_30 - .L_29)
.L_29:
        /*0080*/ 	.word	0x00000008
.L_30:


//--------------------- .nv.info._Z17convolutionRowGPUPdS_ii --------------------------
	.section	.nv.info._Z17convolutionRowGPUPdS_ii,"",@"SHT_CUDA_INFO"
	.sectionflags	@""
	.align	4


	//----- nvinfo : EIATTR_CUDA_API_VERSION
	.align		4
        /*0000*/ 	.byte	0x04, 0x37
        /*0002*/ 	.short	(.L_32 - .L_31)
.L_31:
        /*0004*/ 	.word	0x00000082


	//----- nvinfo : EIATTR_KPARAM_INFO
	.align		4
.L_32:
        /*0008*/ 	.byte	0x04, 0x17
        /*000a*/ 	.short	(.L_34 - .L_33)
.L_33:
        /*000c*/ 	.word	0x00000000
        /*0010*/ 	.short	0x0003
        /*0012*/ 	.short	0x0014
        /*0014*/ 	.byte	0x00, 0xf0, 0x11, 0x00


	//----- nvinfo : EIATTR_KPARAM_INFO
	.align		4
.L_34:
        /*0018*/ 	.byte	0x04, 0x17
        /*001a*/ 	.short	(.L_36 - .L_35)
.L_35:
        /*001c*/ 	.word	0x00000000
        /*0020*/ 	.short	0x0002
        /*0022*/ 	.short	0x0010
        /*0024*/ 	.byte	0x00, 0xf0, 0x11, 0x00


	//----- nvinfo : EIATTR_KPARAM_INFO
	.align		4
.L_36:
        /*0028*/ 	.byte	0x04, 0x17
        /*002a*/ 	.short	(.L_38 - .L_37)
.L_37:
        /*002c*/ 	.word	0x00000000
        /*0030*/ 	.short	0x0001
        /*0032*/ 	.short	0x0008
        /*0034*/ 	.byte	0x00, 0xf5, 0x21, 0x00


	//----- nvinfo : EIATTR_KPARAM_INFO
	.align		4
.L_38:
        /*0038*/ 	.byte	0x04, 0x17
        /*003a*/ 	.short	(.L_40 - .L_39)
.L_39:
        /*003c*/ 	.word	0x00000000
        /*0040*/ 	.short	0x0000
        /*0042*/ 	.short	0x0000
        /*0044*/ 	.byte	0x00, 0xf5, 0x21, 0x00


	//----- nvinfo : EIATTR_SPARSE_MMA_MASK
	.align		4
.L_40:
        /*0048*/ 	.byte	0x03, 0x50
        /*004a*/ 	.short	0x0000


	//----- nvinfo : EIATTR_MAXREG_COUNT
	.align		4
        /*004c*/ 	.byte	0x03, 0x1b
        /*004e*/ 	.short	0x00ff


	//----- nvinfo : EIATTR_NUM_BARRIERS
	.align		4
        /*0050*/ 	.byte	0x02, 0x4c
        /*0052*/ 	.byte	0x01
	.zero		1


	//----- nvinfo : EIATTR_MERCURY_ISA_VERSION
	.align		4
        /*0054*/ 	.byte	0x03, 0x5f
        /*0056*/ 	.short	0x0101


	//----- nvinfo : EIATTR_VRC_CTA_INIT_COUNT
	.align		4
        /*0058*/ 	.byte	0x02, 0x4a
	.zero		1
	.zero		1


	//----- nvinfo : EIATTR_EXIT_INSTR_OFFSETS
	.align		4
        /*005c*/ 	.byte	0x04, 0x1c
        /*005e*/ 	.short	(.L_42 - .L_41)


	//   ....[0]....
.L_41:
        /*0060*/ 	.word	0x00000fd0


	//----- nvinfo : EIATTR_CRS_STACK_SIZE
	.align		4
.L_42:
        /*0064*/ 	.byte	0x04, 0x1e
        /*0066*/ 	.short	(.L_44 - .L_43)
.L_43:
        /*0068*/ 	.word	0x00000000


	//----- nvinfo : EIATTR_CBANK_PARAM_SIZE
	.align		4
.L_44:
        /*006c*/ 	.byte	0x03, 0x19
        /*006e*/ 	.short	0x0018


	//----- nvinfo : EIATTR_PARAM_CBANK
	.align		4
        /*0070*/ 	.byte	0x04, 0x0a
        /*0072*/ 	.short	(.L_46 - .L_45)
	.align		4
.L_45:
        /*0074*/ 	.word	index@(.nv.constant0._Z17convolutionRowGPUPdS_ii)
        /*0078*/ 	.short	0x0380
        /*007a*/ 	.short	0x0018


	//----- nvinfo : EIATTR_SW_WAR
	.align		4
.L_46:
        /*007c*/ 	.byte	0x04, 0x36
        /*007e*/ 	.short	(.L_48 - .L_47)
.L_47:
        /*0080*/ 	.word	0x00000008
.L_48:


//--------------------- .nv.callgraph             --------------------------
	.section	.nv.callgraph,"",@"SHT_CUDA_CALLGRAPH"
	.align	4
	.sectionentsize	8
	.align		4
        /*0000*/ 	.word	0x00000000
	.align		4
        /*0004*/ 	.word	0xffffffff
	.align		4
        /*0008*/ 	.word	0x00000000
	.align		4
        /*000c*/ 	.word	0xfffffffe
	.align		4
        /*0010*/ 	.word	0x00000000
	.align		4
        /*0014*/ 	.word	0xfffffffd
	.align		4
        /*0018*/ 	.word	0x00000000
	.align		4
        /*001c*/ 	.word	0xfffffffc


//--------------------- .nv.constant3             --------------------------
	.section	.nv.constant3,"a",@progbits
	.align	8
.nv.constant3:
	.type		d_Filter,@object
	.size		d_Filter,(.L_0 - d_Filter)
d_Filter:
	.zero		520
.L_0:


//--------------------- .text._Z20convolutionColumnGPUPdS_ii --------------------------
	.section	.text._Z20convolutionColumnGPUPdS_ii,"ax",@progbits
	.align	128
        .global         _Z20convolutionColumnGPUPdS_ii
        .type           _Z20convolutionColumnGPUPdS_ii,@function
        .size           _Z20convolutionColumnGPUPdS_ii,(.L_x_9 - _Z20convolutionColumnGPUPdS_ii)
        .other          _Z20convolutionColumnGPUPdS_ii,@"STO_CUDA_ENTRY STV_DEFAULT"
_Z20convolutionColumnGPUPdS_ii:
.text._Z20convolutionColumnGPUPdS_ii:
[----:B------:R-:W-:Y:S01]  /*0000*/  LDC R1, c[0x0][0x37c] ;  /* 0x0000df00ff017b82 */ /* 0x000fe20000000800 */
[----:B------:R-:W0:Y:S07]  /*0010*/  S2R R9, SR_TID.Y ;  /* 0x0000000000097919 */ /* 0x000e2e0000002200 */
[----:B------:R-:W1:Y:S01]  /*0020*/  LDC R13, c[0x0][0x360] ;  /* 0x0000d800ff0d7b82 */ /* 0x000e620000000800 */
[----:B------:R-:W2:Y:S01]  /*0030*/  LDCU.64 UR6, c[0x0][0x358] ;  /* 0x00006b00ff0677ac */ /* 0x000ea20008000a00 */
[----:B------:R-:W1:Y:S06]  /*0040*/  S2R R2, SR_TID.X ;  /* 0x0000000000027919 */ /* 0x000e6c0000002100 */
[----:B------:R-:W0:Y:S08]  /*0050*/  S2UR UR4, SR_CTAID.Y ;  /* 0x00000000000479c3 */ /* 0x000e300000002600 */
[----:B------:R-:W0:Y:S02]  /*0060*/  LDC R6, c[0x0][0x364] ;  /* 0x0000d900ff067b82 */ /* 0x000e240000000800 */
[----:B0-----:R-:W-:-:S06]  /*0070*/  IMAD R5, R6, UR4, R9 ;  /* 0x0000000406057c24 */ /* 0x001fcc000f8e0209 */
[----:B------:R-:W1:Y:S01]  /*0080*/  S2UR UR4, SR_CTAID.X ;  /* 0x00000000000479c3 */ /* 0x000e620000002500 */
[----:B------:R-:W-:-:S13]  /*0090*/  ISETP.GT.U32.AND P0, PT, R5, 0x1f, PT ;  /* 0x0000001f0500780c */ /* 0x000fda0003f04070 */
[----:B------:R-:W0:Y:S01]  /*00a0*/  @!P0 LDC R7, c[0x0][0x390] ;  /* 0x0000e400ff078b82 */ /* 0x000e220000000800 */
[----:B------:R-:W-:Y:S01]  /*00b0*/  @!P0 IADD3 R3, PT, PT, R5, -0x20, R6 ;  /* 0xffffffe005038810 */ /* 0x000fe20007ffe006 */
[----:B-1----:R-:W-:-:S06]  /*00c0*/  IMAD R0, R13, UR4, R2 ;  /* 0x000000040d007c24 */ /* 0x002fcc000f8e0202 */
[----:B------:R-:W1:Y:S01]  /*00d0*/  @!P0 LDC.64 R10, c[0x0][0x388] ;  /* 0x0000e200ff0a8b82 */ /* 0x000e620000000a00 */
[----:B0-----:R-:W-:-:S04]  /*00e0*/  @!P0 IMAD R8, R3, R7, R0 ;  /* 0x0000000703088224 */ /* 0x001fc800078e0200 */
[----:B-1----:R-:W-:-:S05]  /*00f0*/  @!P0 IMAD.WIDE.U32 R10, R8, 0x8, R10 ;  /* 0x00000008080a8825 */ /* 0x002fca00078e000a */
[----:B--2---:R0:W2:Y:S01]  /*0100*/  @!P0 LDG.E.64 R12, desc[UR6][R10.64] ;  /* 0x000000060a0c8981 */ /* 0x0040a2000c1e1b00 */
[----:B------:R-:W1:Y:S01]  /*0110*/  S2UR UR5, SR_CgaCtaId ;  /* 0x00000000000579c3 */ /* 0x000e620000008800 */
[----:B------:R-:W-:Y:S01]  /*0120*/  UMOV UR4, 0x400 ;  /* 0x0000040000047882 */ /* 0x000fe20000000000 */
[----:B------:R-:W-:Y:S01]  /*0130*/  @!P0 IMAD.IADD R15, R6, 0x1, R9 ;  /* 0x00000001060f8824 */ /* 0x000fe200078e0209 */
[----:B------:R-:W-:Y:S01]  /*0140*/  BSSY.RECONVERGENT B0, `(.L_x_0) ;  /* 0x0000032000007945 */ /* 0x000fe20003800200 */
[----:B------:R-:W-:-:S03]  /*0150*/  IMAD R4, R9, 0x20, R2 ;  /* 0x0000002009047824 */ /* 0x000fc600078e0202 */
[----:B------:R-:W-:Y:S01]  /*0160*/  @!P0 LEA R14, R15, R2, 0x5 ;  /* 0x000000020f0e8211 */ /* 0x000fe200078e28ff */
[----:B0-----:R-:W-:Y:S01]  /*0170*/  @!P0 IMAD R10, R7, 0x20, R8 ;  /* 0x00000020070a8824 */ /* 0x001fe200078e0208 */
[----:B------:R-:W-:Y:S01]  /*0180*/  @!P0 IADD3 R19, PT, PT, R15, 0x20, RZ ;  /* 0x000000200f138810 */ /* 0x000fe20007ffe0ff */
[----:B------:R-:W-:Y:S01]  /*0190*/  @!P0 IMAD.MOV.U32 R11, RZ, RZ, RZ ;  /* 0x000000ffff0b8224 */ /* 0x000fe200078e00ff */
[----:B-1----:R-:W-:-:S06]  /*01a0*/  ULEA UR4, UR5, UR4, 0x18 ;  /* 0x0000000405047291 */ /* 0x002fcc000f8ec0ff */
[----:B------:R-:W-:Y:S02]  /*01b0*/  LEA R3, R4, UR4, 0x3 ;  /* 0x0000000404037c11 */ /* 0x000fe4000f8e18ff */
[----:B------:R-:W-:-:S03]  /*01c0*/  @!P0 LEA R17, R14, UR4, 0x3 ;  /* 0x000000040e118c11 */ /* 0x000fc6000f8e18ff */
[----:B------:R0:W-:Y:S04]  /*01d0*/  @!P0 STS.64 [R3], RZ ;  /* 0x000000ff03008388 */ /* 0x0001e80000000a00 */
[----:B--2---:R0:W-:Y:S01]  /*01e0*/  @!P0 STS.64 [R17], R12 ;  /* 0x0000000c11008388 */ /* 0x0041e20000000a00 */
[----:B------:R-:W-:Y:S05]  /*01f0*/  @!P0 BRA `(.L_x_1) ;  /* 0x0000000000988947 */ /* 0x000fea0003800000 */
[----:B------:R-:W-:-:S13]  /*0200*/  ISETP.GT.U32.AND P0, PT, R9, 0x1f, PT ;  /* 0x0000001f0900780c */ /* 0x000fda0003f04070 */
[----:B------:R-:W-:Y:S05]  /*0210*/  @P0 BRA `(.L_x_2) ;  /* 0x0000000000780947 */ /* 0x000fea0003800000 */
[----:B------:R-:W1:Y:S01]  /*0220*/  LDCU UR5, c[0x0][0x394] ;  /* 0x00007280ff0577ac */ /* 0x000e620008000800 */
[----:B------:R-:W-:Y:S01]  /*0230*/  IADD3 R7, PT, PT, R5, R6, RZ ;  /* 0x0000000605077210 */ /* 0x000fe20007ffe0ff */
[----:B-1----:R-:W-:-:S06]  /*0240*/  UIADD3 UR5, UPT, UPT, UR5, -0x1, URZ ;  /* 0xffffffff05057890 */ /* 0x002fcc000fffe0ff */
[----:B------:R-:W-:-:S13]  /*0250*/  ISETP.GT.U32.AND P0, PT, R7, UR5, PT ;  /* 0x0000000507007c0c */ /* 0x000fda000bf04070 */
[----:B------:R-:W1:Y:S01]  /*0260*/  @P0 LDC R7, c[0x0][0x390] ;  /* 0x0000e400ff070b82 */ /* 0x000e620000000800 */
[----:B------:R-:W-:Y:S01]  /*0270*/  @P0 VIADD R8, R5, 0xffffffe0 ;  /* 0xffffffe005080836 */ /* 0x000fe20000000000 */
[----:B------:R-:W-:-:S03]  /*0280*/  @P0 MOV R19, R9 ;  /* 0x0000000900130202 */ /* 0x000fc60000000f00 */
[----:B-1----:R-:W-:-:S05]  /*0290*/  @P0 IMAD R10, R8, R7, R0 ;  /* 0x00000007080a0224 */ /* 0x002fca00078e0200 */
[----:B------:R-:W-:Y:S01]  /*02a0*/  @P0 SHF.R.S32.HI R11, RZ, 0x1f, R10 ;  /* 0x0000001fff0b0819 */ /* 0x000fe2000001140a */
[----:B------:R-:W-:Y:S06]  /*02b0*/  @P0 BRA `(.L_x_1) ;  /* 0x0000000000680947 */ /* 0x000fec0003800000 */
[----:B------:R-:W1:Y:S01]  /*02c0*/  LDCU UR5, c[0x0][0x390] ;  /* 0x00007200ff0577ac */ /* 0x000e620008000800 */
[----:B------:R-:W2:Y:S01]  /*02d0*/  LDC.64 R14, c[0x0][0x388] ;  /* 0x0000e200ff0e7b82 */ /* 0x000ea20000000a00 */
[----:B------:R-:W-:-:S04]  /*02e0*/  VIADD R11, R5, 0xffffffe0 ;  /* 0xffffffe0050b7836 */ /* 0x000fc80000000000 */
[----:B------:R-:W-:Y:S01]  /*02f0*/  IMAD.IADD R8, R11, 0x1, R6 ;  /* 0x000000010b087824 */ /* 0x000fe200078e0206 */
[----:B-1----:R-:W-:-:S05]  /*0300*/  MOV R7, UR5 ;  /* 0x0000000500077c02 */ /* 0x002fca0008000f00 */
[-CC-:B0-----:R-:W-:Y:S02]  /*0310*/  IMAD R13, R11, R7.reuse, R0.reuse ;  /* 0x000000070b0d7224 */ /* 0x181fe400078e0200 */
[----:B------:R-:W-:Y:S02]  /*0320*/  IMAD R8, R8, R7, R0 ;  /* 0x0000000708087224 */ /* 0x000fe400078e0200 */
[----:B--2---:R-:W-:-:S04]  /*0330*/  IMAD.WIDE R12, R13, 0x8, R14 ;  /* 0x000000080d0c7825 */ /* 0x004fc800078e020e */
[----:B------:R-:W-:Y:S02]  /*0340*/  IMAD.WIDE.U32 R14, R8, 0x8, R14 ;  /* 0x00000008080e7825 */ /* 0x000fe400078e000e */
[----:B------:R-:W2:Y:S04]  /*0350*/  LDG.E.64 R12, desc[UR6][R12.64] ;  /* 0x000000060c0c7981 */ /* 0x000ea8000c1e1b00 */
[----:B------:R-:W3:Y:S01]  /*0360*/  LDG.E.64 R14, desc[UR6][R14.64] ;  /* 0x000000060e0e7981 */ /* 0x000ee2000c1e1b00 */
[----:B------:R-:W-:Y:S01]  /*0370*/  IADD3 R9, PT, PT, R6, R9, RZ ;  /* 0x0000000906097210 */ /* 0x000fe20007ffe0ff */
[----:B------:R-:W-:Y:S01]  /*0380*/  HFMA2 R11, -RZ, RZ, 0, 0 ;  /* 0x00000000ff0b7431 */ /* 0x000fe200000001ff */
[----:B------:R-:W-:-:S03]  /*0390*/  LEA R10, R7, R8, 0x5 ;  /* 0x00000008070a7211 */ /* 0x000fc600078e28ff */
[C---:B------:R-:W-:Y:S02]  /*03a0*/  IMAD R6, R9.reuse, 0x20, R2 ;  /* 0x0000002009067824 */ /* 0x040fe400078e0202 */
[----:B------:R-:W-:-:S03]  /*03b0*/  VIADD R19, R9, 0x20 ;  /* 0x0000002009137836 */ /* 0x000fc60000000000 */
[----:B------:R-:W-:Y:S01]  /*03c0*/  LEA R17, R6, UR4, 0x3 ;  /* 0x0000000406117c11 */ /* 0x000fe2000f8e18ff */
[----:B--2---:R1:W-:Y:S04]  /*03d0*/  STS.64 [R3], R12 ;  /* 0x0000000c03007388 */ /* 0x0043e80000000a00 */
[----:B---3--:R1:W-:Y:S01]  /*03e0*/  STS.64 [R17], R14 ;  /* 0x0000000e11007388 */ /* 0x0083e20000000a00 */
[----:B------:R-:W-:Y:S05]  /*03f0*/  BRA `(.L_x_1) ;  /* 0x0000000000187947 */ /* 0x000fea0003800000 */
.L_x_2:
[----:B------:R-:W1:Y:S01]  /*0400*/  LDCU UR5, c[0x0][0x390] ;  /* 0x00007200ff0577ac */ /* 0x000e620008000800 */
[----:B------:R-:W-:Y:S02]  /*0410*/  VIADD R6, R5, 0xffffffe0 ;  /* 0xffffffe005067836 */ /* 0x000fe40000000000 */
[----:B------:R-:W-:Y:S01]  /*0420*/  IMAD.MOV.U32 R19, RZ, RZ, R9 ;  /* 0x000000ffff137224 */ /* 0x000fe200078e0009 */
[----:B-1----:R-:W-:-:S05]  /*0430*/  MOV R7, UR5 ;  /* 0x0000000500077c02 */ /* 0x002fca0008000f00 */
[----:B------:R-:W-:-:S05]  /*0440*/  IMAD R10, R6, R7, R0 ;  /* 0x00000007060a7224 */ /* 0x000fca00078e0200 */
[----:B------:R-:W-:-:S07]  /*0450*/  SHF.R.S32.HI R11, RZ, 0x1f, R10 ;  /* 0x0000001fff0b7819 */ /* 0x000fce000001140a */
.L_x_1:
[----:B------:R-:W-:Y:S05]  /*0460*/  BSYNC.RECONVERGENT B0 ;  /* 0x0000000000007941 */ /* 0x000fea0003800200 */
.L_x_0:
[----:B------:R-:W2:Y:S01]  /*0470*/  LDCU UR5, c[0x0][0x394] ;  /* 0x00007280ff0577ac */ /* 0x000ea20008000800 */
[C---:B------:R-:W-:Y:S01]  /*0480*/  IADD3 R6, PT, PT, R5.reuse, 0x20, RZ ;  /* 0x0000002005067810 */ /* 0x040fe20007ffe0ff */
[----:B------:R-:W-:Y:S01]  /*0490*/  IMAD R0, R5, R7, R0 ;  /* 0x0000000705007224 */ /* 0x000fe200078e0200 */
[----:B------:R-:W3:Y:S01]  /*04a0*/  LDCU.64 UR8, c[0x0][0x388] ;  /* 0x00007100ff0877ac */ /* 0x000ee20008000a00 */
[----:B------:R-:W-:Y:S01]  /*04b0*/  LEA R19, R19, R2, 0x5 ;  /* 0x0000000213137211 */ /* 0x000fe200078e28ff */
[----:B------:R-:W4:Y:S01]  /*04c0*/  LDCU.128 UR12, c[0x3][0x1f0] ;  /* 0x00c03e00ff0c77ac */ /* 0x000f220008000c00 */
[----:B--2---:R-:W-:Y:S02]  /*04d0*/  ISETP.GE.AND P0, PT, R6, UR5, PT ;  /* 0x0000000506007c0c */ /* 0x004fe4000bf06270 */
[----:B---3--:R-:W-:-:S04]  /*04e0*/  LEA R8, P1, R10, UR8, 0x3 ;  /* 0x000000080a087c11 */ /* 0x008fc8000f8218ff */
[----:B------:R-:W-:Y:S01]  /*04f0*/  LEA.HI.X R9, R10, UR9, R11, 0x3, P1 ;  /* 0x000000090a097c11 */ /* 0x000fe200088f1c0b */
[----:B------:R-:W2:Y:S06]  /*0500*/  LDCU.64 UR8, c[0x3][0x200] ;  /* 0x00c04000ff0877ac */ /* 0x000eac0008000a00 */
[----:B01----:R-:W0:Y:S01]  /*0510*/  @P0 LDC.64 R12, c[0x0][0x388] ;  /* 0x0000e200ff0c0b82 */ /* 0x003e220000000a00 */
[----:B------:R-:W3:Y:S01]  /*0520*/  LDG.E.64 R8, desc[UR6][R8.64] ;  /* 0x0000000608087981 */ /* 0x000ee2000c1e1b00 */
[----:B0-----:R-:W-:-:S05]  /*0530*/  @P0 IMAD.WIDE R6, R0, 0x8, R12 ;  /* 0x0000000800060825 */ /* 0x001fca00078e020c */
[----:B------:R-:W5:Y:S01]  /*0540*/  @P0 LDG.E.64 R10, desc[UR6][R6.64] ;  /* 0x00000006060a0981 */ /* 0x000f62000c1e1b00 */
[----:B------:R-:W-:Y:S02]  /*0550*/  LEA R19, R19, UR4, 0x3 ;  /* 0x0000000413137c11 */ /* 0x000fe4000f8e18ff */
[----:B------:R-:W-:-:S03]  /*0560*/  LEA R2, R4, UR4, 0x3 ;  /* 0x0000000404027c11 */ /* 0x000fc6000f8e18ff */
[----:B---3--:R-:W-:Y:S04]  /*0570*/  STS.64 [R19], R8 ;  /* 0x0000000813007388 */ /* 0x008fe80000000a00 */
[----:B------:R-:W-:Y:S04]  /*0580*/  @P0 STS.64 [R3+0x4000], RZ ;  /* 0x004000ff03000388 */ /* 0x000fe80000000a00 */
[----:B-----5:R-:W-:Y:S01]  /*0590*/  @P0 STS.64 [R3+0x2000], R10 ;  /* 0x0020000a03000388 */ /* 0x020fe20000000a00 */
[----:B------:R-:W-:Y:S06]  /*05a0*/  BAR.SYNC.DEFER_BLOCKING 0x0 ;  /* 0x0000000000007b1d */ /* 0x000fec0000010000 */
[----:B------:R-:W2:Y:S04]  /*05b0*/  LDS.64 R4, [R2] ;  /* 0x0000000002047984 */ /* 0x000ea80000000a00 */
[----:B------:R-:W4:Y:S04]  /*05c0*/  LDS.64 R12, [R2+0x100] ;  /* 0x00010000020c7984 */ /* 0x000f280000000a00 */
[----:B------:R-:W0:Y:S04]  /*05d0*/  LDS.64 R14, [R2+0x200] ;  /* 0x00020000020e7984 */ /* 0x000e280000000a00 */
[----:B------:R-:W1:Y:S04]  /*05e0*/  LDS.64 R16, [R2+0x300] ;  /* 0x0003000002107984 */ /* 0x000e680000000a00 */
[----:B------:R-:W3:Y:S04]  /*05f0*/  LDS.64 R6, [R2+0x400] ;  /* 0x0004000002067984 */ /* 0x000ee80000000a00 */
[----:B------:R-:W-:Y:S01]  /*0600*/  LDS.64 R10, [R2+0x700] ;  /* 0x00070000020a7984 */ /* 0x000fe20000000a00 */
[----:B--2---:R-:W-:Y:S01]  /*0610*/  DFMA R8, R4, UR8, RZ ;  /* 0x0000000804087c2b */ /* 0x004fe200080000ff */
[----:B------:R-:W1:Y:S02]  /*0620*/  LDCU.128 UR8, c[0x3][0x1e0] ;  /* 0x00c03c00ff0877ac */ /* 0x000e640008000c00 */
[----:B------:R-:W2:Y:S05]  /*0630*/  LDS.64 R4, [R2+0x500] ;  /* 0x0005000002047984 */ /* 0x000eaa0000000a00 */
[----:B----4-:R-:W-:-:S02]  /*0640*/  DFMA R12, R12, UR14, R8 ;  /* 0x0000000e0c0c7c2b */ /* 0x010fc40008000008 */
[----:B------:R-:W4:Y:S06]  /*0650*/  LDS.64 R8, [R2+0x600] ;  /* 0x0006000002087984 */ /* 0x000f2c0000000a00 */
[----:B0-----:R-:W-:Y:S01]  /*0660*/  DFMA R12, R14, UR12, R12 ;  /* 0x0000000c0e0c7c2b */ /* 0x001fe2000800000c */
[----:B------:R-:W2:Y:S07]  /*0670*/  LDCU.128 UR12, c[0x3][0x1d0] ;  /* 0x00c03a00ff0c77ac */ /* 0x000eae0008000c00 */
[----:B-1----:R-:W-:-:S02]  /*0680*/  DFMA R16, R16, UR10, R12 ;  /* 0x0000000a10107c2b */ /* 0x002fc4000800000c */
[----:B------:R-:W0:Y:S06]  /*0690*/  LDS.64 R12, [R2+0x800] ;  /* 0x00080000020c7984 */ /* 0x000e2c0000000a00 */
[----:B---3--:R-:W-:Y:S01]  /*06a0*/  DFMA R16, R6, UR8, R16 ;  /* 0x0000000806107c2b */ /* 0x008fe20008000010 */
[----:B------:R-:W1:Y:S01]  /*06b0*/  LDCU.128 UR8, c[0x3][0x1c0] ;  /* 0x00c03800ff0877ac */ /* 0x000e620008000c00 */
[----:B------:R-:W3:Y:S06]  /*06c0*/  LDS.64 R6, [R2+0x900] ;  /* 0x0009000002067984 */ /* 0x000eec0000000a00 */
[----:B--2---:R-:W-:Y:S01]  /*06d0*/  DFMA R16, R4, UR14, R16 ;  /* 0x0000000e04107c2b */ /* 0x004fe20008000010 */
[----:B------:R-:W2:Y:S07]  /*06e0*/  LDS.64 R4, [R2+0xa00] ;  /* 0x000a000002047984 */ /* 0x000eae0000000a00 */
[----:B----4-:R-:W-:Y:S01]  /*06f0*/  DFMA R16, R8, UR12, R16 ;  /* 0x0000000c08107c2b */ /* 0x010fe20008000010 */
[----:B------:R-:W3:Y:S01]  /*0700*/  LDCU.128 UR12, c[0x3][0x1b0] ;  /* 0x00c03600ff0c77ac */ /* 0x000ee20008000c00 */
[----:B------:R-:W4:Y:S06]  /*0710*/  LDS.64 R8, [R2+0xb00] ;  /* 0x000b000002087984 */ /* 0x000f2c0000000a00 */
[----:B-1----:R-:W-:Y:S01]  /*0720*/  DFMA R16, R10, UR10, R16 ;  /* 0x0000000a0a107c2b */ /* 0x002fe20008000010 */
[----:B------:R-:W1:Y:S07]  /*0730*/  LDS.64 R10, [R2+0xc00] ;  /* 0x000c0000020a7984 */ /* 0x000e6e0000000a00 */
[----:B0-----:R-:W-:Y:S01]  /*0740*/  DFMA R16, R12, UR8, R16 ;  /* 0x000000080c107c2b */ /* 0x001fe20008000010 */
[----:B------:R-:W4:Y:S01]  /*0750*/  LDCU.128 UR8, c[0x3][0x1a0] ;  /* 0x00c03400ff0877ac */ /* 0x000f220008000c00 */
[----:B------:R-:W0:Y:S06]  /*0760*/  LDS.64 R12, [R2+0xd00] ;  /* 0x000d0000020c7984 */ /* 0x000e2c0000000a00 */
[----:B---3--:R-:W-:Y:S01]  /*0770*/  DFMA R16, R6, UR14, R16 ;  /* 0x0000000e06107c2b */ /* 0x008fe20008000010 */
[----:B------:R-:W3:Y:S07]  /*0780*/  LDS.64 R6, [R2+0xe00] ;  /* 0x000e000002067984 */ /* 0x000eee0000000a00 */
[----:B--2---:R-:W-:Y:S01]  /*0790*/  DFMA R16, R4, UR12, R16 ;  /* 0x0000000c04107c2b */ /* 0x004fe20008000010 */
[----:B------:R-:W0:Y:S01]  /*07a0*/  LDCU.128 UR12, c[0x3][0x190] ;  /* 0x00c03200ff0c77ac */ /* 0x000e220008000c00 */
[----:B------:R-:W2:Y:S06]  /*07b0*/  LDS.64 R4, [R2+0xf00] ;  /* 0x000f000002047984 */ /* 0x000eac0000000a00 */
[----:B----4-:R-:W-:Y:S01]  /*07c0*/  DFMA R16, R8, UR10, R16 ;  /* 0x0000000a08107c2b */ /* 0x010fe20008000010 */
[----:B------:R-:W4:Y:S07]  /*07d0*/  LDS.64 R8, [R2+0x1000] ;  /* 0x0010000002087984 */ /* 0x000f2e0000000a00 */
[----:B-1----:R-:W-:Y:S01]  /*07e0*/  DFMA R16, R10, UR8, R16 ;  /* 0x000000080a107c2b */ /* 0x002fe20008000010 */
[----:B------:R-:W2:Y:S01]  /*07f0*/  LDCU.128 UR8, c[0x3][0x180] ;  /* 0x00c03000ff0877ac */ /* 0x000ea20008000c00 */
[----:B------:R-:W1:Y:S06]  /*0800*/  LDS.64 R10, [R2+0x1100] ;  /* 0x00110000020a7984 */ /* 0x000e6c0000000a00 */
[----:B0-----:R-:W-:Y:S01]  /*0810*/  DFMA R16, R12, UR14, R16 ;  /* 0x0000000e0c107c2b */ /* 0x001fe20008000010 */
[----:B------:R-:W0:Y:S07]  /*0820*/  LDS.64 R12, [R2+0x1200] ;  /* 0x00120000020c7984 */ /* 0x000e2e0000000a00 */
        /* <DEDUP_REMOVED lines=116> */
[----:B------:R-:W0:Y:S07]  /*0f70*/  LDCU.128 UR8, c[0x3][URZ] ;  /* 0x00c00000ff0877ac */ /* 0x000e2e0008000c00 */
[----:B----4-:R-:W-:-:S02]  /*0f80*/  DFMA R8, R8, UR14, R4 ;  /* 0x0000000e08087c2b */ /* 0x010fc40008000004 */
[----:B------:R-:W2:Y:S06]  /*0f90*/  LDC.64 R4, c[0x0][0x380] ;  /* 0x0000e000ff047b82 */ /* 0x000eac0000000a00 */
[----:B-1----:R-:W-:-:S08]  /*0fa0*/  DFMA R8, R10, UR12, R8 ;  /* 0x0000000c0a087c2b */ /* 0x002fd00008000008 */
[----:B0-----:R-:W-:-:S08]  /*0fb0*/  DFMA R8, R12, UR10, R8 ;  /* 0x0000000a0c087c2b */ /* 0x001fd00008000008 */
[----:B---3--:R-:W-:Y:S01]  /*0fc0*/  DFMA R6, R6, UR8, R8 ;  /* 0x0000000806067c2b */ /* 0x008fe20008000008 */
[----:B--2---:R-:W-:-:S06]  /*0fd0*/  IMAD.WIDE R4, R0, 0x8, R4 ;  /* 0x0000000800047825 */ /* 0x004fcc00078e0204 */
[----:B------:R-:W-:Y:S01]  /*0fe0*/  STG.E.64 desc[UR6][R4.64], R6 ;  /* 0x0000000604007986 */ /* 0x000fe2000c101b06 */
[----:B------:R-:W-:Y:S05]  /*0ff0*/  EXIT ;  /* 0x000000000000794d */ /* 0x000fea0003800000 */
.L_x_3:
[----:B------:R-:W-:-:S00]  /*1000*/  BRA `(.L_x_3) ;  /* 0xfffffffc00fc7947 */ /* 0x000fc0000383ffff */
[----:B------:R-:W-:-:S00]  /*1010*/  NOP ;  /* 0x0000000000007918 */ /* 0x000fc00000000000 */
        /* <DEDUP_REMOVED lines=14> */
.L_x_9:


//--------------------- .text._Z17convolutionRowGPUPdS_ii --------------------------
	.section	.text._Z17convolutionRowGPUPdS_ii,"ax",@progbits
	.align	128
        .global         _Z17convolutionRowGPUPdS_ii
        .type           _Z17convolutionRowGPUPdS_ii,@function
        .size           _Z17convolutionRowGPUPdS_ii,(.L_x_10 - _Z17convolutionRowGPUPdS_ii)
        .other          _Z17convolutionRowGPUPdS_ii,@"STO_CUDA_ENTRY STV_DEFAULT"
_Z17convolutionRowGPUPdS_ii:
.text._Z17convolutionRowGPUPdS_ii:
[----:B------:R-:W-:Y:S01]  /*0000*/  LDC R1, c[0x0][0x37c] ;  /* 0x0000df00ff017b82 */ /* 0x000fe20000000800 */
[----:B------:R-:W0:Y:S07]  /*0010*/  S2R R2, SR_TID.X ;  /* 0x0000000000027919 */ /* 0x000e2e0000002100 */
[----:B------:R-:W0:Y:S01]  /*0020*/  S2UR UR4, SR_CTAID.X ;  /* 0x00000000000479c3 */ /* 0x000e220000002500 */
[----:B------:R-:W1:Y:S01]  /*0030*/  LDCU.64 UR6, c[0x0][0x358] ;  /* 0x00006b00ff0677ac */ /* 0x000e620008000a00 */
[----:B------:R-:W-:Y:S01]  /*0040*/  BSSY.RECONVERGENT B0, `(.L_x_4) ;  /* 0x000003c000007945 */ /* 0x000fe20003800200 */
[----:B------:R-:W2:Y:S05]  /*0050*/  S2R R3, SR_TID.Y ;  /* 0x0000000000037919 */ /* 0x000eaa0000002200 */
[----:B------:R-:W0:Y:S08]  /*0060*/  LDC R9, c[0x0][0x360] ;  /* 0x0000d800ff097b82 */ /* 0x000e300000000800 */
[----:B------:R-:W2:Y:S08]  /*0070*/  S2UR UR5, SR_CTAID.Y ;  /* 0x00000000000579c3 */ /* 0x000eb00000002600 */
[----:B------:R-:W2:Y:S01]  /*0080*/  LDC R4, c[0x0][0x364] ;  /* 0x0000d900ff047b82 */ /* 0x000ea20000000800 */
[----:B0-----:R-:W-:-:S05]  /*0090*/  IMAD R0, R9, UR4, R2 ;  /* 0x0000000409007c24 */ /* 0x001fca000f8e0202 */
[----:B------:R-:W-:Y:S01]  /*00a0*/  ISETP.GT.AND P0, PT, R0, 0x1f, PT ;  /* 0x0000001f0000780c */ /* 0x000fe20003f04270 */
[----:B--2---:R-:W-:-:S12]  /*00b0*/  IMAD R5, R4, UR5, R3 ;  /* 0x0000000504057c24 */ /* 0x004fd8000f8e0203 */
[----:B-1----:R-:W-:Y:S05]  /*00c0*/  @P0 BRA `(.L_x_5) ;  /* 0x0000000000500947 */ /* 0x002fea0003800000 */
[----:B------:R-:W0:Y:S01]  /*00d0*/  LDCU UR4, c[0x0][0x390] ;  /* 0x00007200ff0477ac */ /* 0x000e220008000800 */
[----:B------:R-:W1:Y:S01]  /*00e0*/  LDC.64 R10, c[0x0][0x388] ;  /* 0x0000e200ff0a7b82 */ /* 0x000e620000000a00 */
[----:B------:R-:W-:Y:S01]  /*00f0*/  IADD3 R6, PT, PT, R0, R9, RZ ;  /* 0x0000000900067210 */ /* 0x000fe20007ffe0ff */
[----:B0-----:R-:W-:-:S04]  /*0100*/  IMAD.U32 R4, RZ, RZ, UR4 ;  /* 0x00000004ff047e24 */ /* 0x001fc8000f8e00ff */
[----:B------:R-:W-:-:S05]  /*0110*/  IMAD R8, R5, R4, R6 ;  /* 0x0000000405087224 */ /* 0x000fca00078e0206 */
[----:B------:R-:W-:-:S05]  /*0120*/  IADD3 R7, PT, PT, R8, -0x20, RZ ;  /* 0xffffffe008077810 */ /* 0x000fca0007ffe0ff */
[----:B-1----:R-:W-:-:S06]  /*0130*/  IMAD.WIDE.U32 R10, R7, 0x8, R10 ;  /* 0x00000008070a7825 */ /* 0x002fcc00078e000a */
[----:B------:R-:W2:Y:S01]  /*0140*/  LDG.E.64 R10, desc[UR6][R10.64] ;  /* 0x000000060a0a7981 */ /* 0x000ea2000c1e1b00 */
[----:B------:R-:W0:Y:S01]  /*0150*/  S2UR UR5, SR_CgaCtaId ;  /* 0x00000000000579c3 */ /* 0x000e220000008800 */
[----:B------:R-:W-:Y:S01]  /*0160*/  IMAD R7, R3, 0x60, RZ ;  /* 0x0000006003077824 */ /* 0x000fe200078e02ff */
[----:B------:R-:W-:Y:S01]  /*0170*/  UMOV UR4, 0x400 ;  /* 0x0000040000047882 */ /* 0x000fe20000000000 */
[----:B------:R-:W-:Y:S02]  /*0180*/  IADD3 R14, PT, PT, R2, 0x20, R9 ;  /* 0x00000020020e7810 */ /* 0x000fe40007ffe009 */
[----:B------:R-:W-:Y:S01]  /*0190*/  IMAD.IADD R6, R7, 0x1, R2 ;  /* 0x0000000107067824 */ /* 0x000fe200078e0202 */
[----:B0-----:R-:W-:-:S06]  /*01a0*/  ULEA UR4, UR5, UR4, 0x18 ;  /* 0x0000000405047291 */ /* 0x001fcc000f8ec0ff */
[----:B------:R-:W-:-:S04]  /*01b0*/  LEA R6, R6, UR4, 0x3 ;  /* 0x0000000406067c11 */ /* 0x000fc8000f8e18ff */
[----:B------:R-:W-:Y:S01]  /*01c0*/  LEA R13, R9, R6, 0x3 ;  /* 0x00000006090d7211 */ /* 0x000fe200078e18ff */
[----:B------:R1:W-:Y:S01]  /*01d0*/  STS.64 [R6], RZ ;  /* 0x000000ff06007388 */ /* 0x0003e20000000a00 */
[----:B------:R-:W-:-:S03]  /*01e0*/  IMAD.MOV.U32 R9, RZ, RZ, RZ ;  /* 0x000000ffff097224 */ /* 0x000fc600078e00ff */
[----:B--2---:R1:W-:Y:S01]  /*01f0*/  STS.64 [R13], R10 ;  /* 0x0000000a0d007388 */ /* 0x0043e20000000a00 */
[----:B------:R-:W-:Y:S05]  /*0200*/  BRA `(.L_x_6) ;  /* 0x00000000007c7947 */ /* 0x000fea0003800000 */
.L_x_5:
[----:B------:R-:W-:-:S13]  /*0210*/  ISETP.GT.U32.AND P0, PT, R2, 0x1f, PT ;  /* 0x0000001f0200780c */ /* 0x000fda0003f04070 */
[----:B------:R-:W-:Y:S05]  /*0220*/  @P0 BRA `(.L_x_7) ;  /* 0x0000000000580947 */ /* 0x000fea0003800000 */
[----:B------:R-:W0:Y:S01]  /*0230*/  LDCU UR4, c[0x0][0x390] ;  /* 0x00007200ff0477ac */ /* 0x000e220008000800 */
[----:B------:R-:W1:Y:S01]  /*0240*/  LDC.64 R12, c[0x0][0x388] ;  /* 0x0000e200ff0c7b82 */ /* 0x000e620000000a00 */
[----:B0-----:R-:W-:-:S05]  /*0250*/  MOV R4, UR4 ;  /* 0x0000000400047c02 */ /* 0x001fca0008000f00 */
[----:B------:R-:W-:-:S04]  /*0260*/  IMAD R10, R5, R4, R0 ;  /* 0x00000004050a7224 */ /* 0x000fc800078e0200 */
[C---:B------:R-:W-:Y:S02]  /*0270*/  IMAD.IADD R8, R10.reuse, 0x1, R9 ;  /* 0x000000010a087824 */ /* 0x040fe400078e0209 */
[----:B-1----:R-:W-:-:S03]  /*0280*/  IMAD.WIDE R10, R10, 0x8, R12 ;  /* 0x000000080a0a7825 */ /* 0x002fc600078e020c */
[----:B------:R-:W-:-:S03]  /*0290*/  IADD3 R7, PT, PT, R8, -0x20, RZ ;  /* 0xffffffe008077810 */ /* 0x000fc60007ffe0ff */
[----:B------:R-:W2:Y:S02]  /*02a0*/  LDG.E.64 R10, desc[UR6][R10.64+-0x100] ;  /* 0xffff00060a0a7981 */ /* 0x000ea4000c1e1b00 */
[----:B------:R-:W-:-:S06]  /*02b0*/  IMAD.WIDE.U32 R12, R7, 0x8, R12 ;  /* 0x00000008070c7825 */ /* 0x000fcc00078e000c */
[----:B------:R-:W3:Y:S01]  /*02c0*/  LDG.E.64 R12, desc[UR6][R12.64] ;  /* 0x000000060c0c7981 */ /* 0x000ee2000c1e1b00 */
[----:B------:R-:W0:Y:S01]  /*02d0*/  S2UR UR5, SR_CgaCtaId ;  /* 0x00000000000579c3 */ /* 0x000e220000008800 */
[----:B------:R-:W-:Y:S01]  /*02e0*/  IMAD R7, R3, 0x60, RZ ;  /* 0x0000006003077824 */ /* 0x000fe200078e02ff */
[----:B------:R-:W-:-:S03]  /*02f0*/  UMOV UR4, 0x400 ;  /* 0x0000040000047882 */ /* 0x000fc60000000000 */
[----:B------:R-:W-:Y:S01]  /*0300*/  IMAD.IADD R6, R7, 0x1, R2 ;  /* 0x0000000107067824 */ /* 0x000fe200078e0202 */
[----:B0-----:R-:W-:-:S06]  /*0310*/  ULEA UR4, UR5, UR4, 0x18 ;  /* 0x0000000405047291 */ /* 0x001fcc000f8ec0ff */
[----:B------:R-:W-:-:S04]  /*0320*/  LEA R6, R6, UR4, 0x3 ;  /* 0x0000000406067c11 */ /* 0x000fc8000f8e18ff */
[----:B------:R-:W-:Y:S02]  /*0330*/  LEA R15, R9, R6, 0x3 ;  /* 0x00000006090f7211 */ /* 0x000fe400078e18ff */
[----:B------:R-:W-:Y:S01]  /*0340*/  IADD3 R14, PT, PT, R2, 0x20, R9 ;  /* 0x00000020020e7810 */ /* 0x000fe20007ffe009 */
[----:B------:R-:W-:Y:S01]  /*0350*/  IMAD.MOV.U32 R9, RZ, RZ, RZ ;  /* 0x000000ffff097224 */ /* 0x000fe200078e00ff */
[----:B--2---:R0:W-:Y:S04]  /*0360*/  STS.64 [R6], R10 ;  /* 0x0000000a06007388 */ /* 0x0041e80000000a00 */
[----:B---3--:R0:W-:Y:S01]  /*0370*/  STS.64 [R15], R12 ;  /* 0x0000000c0f007388 */ /* 0x0081e20000000a00 */
[----:B------:R-:W-:Y:S05]  /*0380*/  BRA `(.L_x_6) ;  /* 0x00000000001c7947 */ /* 0x000fea0003800000 */
.L_x_7:
[----:B------:R-:W0:Y:S01]  /*0390*/  LDCU UR4, c[0x0][0x390] ;  /* 0x00007200ff0477ac */ /* 0x000e220008000800 */
[----:B------:R-:W-:Y:S02]  /*03a0*/  IMAD R7, R3, 0x60, RZ ;  /* 0x0000006003077824 */ /* 0x000fe400078e02ff */
[----:B------:R-:W-:Y:S01]  /*03b0*/  IMAD.MOV.U32 R14, RZ, RZ, R2 ;  /* 0x000000ffff0e7224 */ /* 0x000fe200078e0002 */
[----:B0-----:R-:W-:-:S05]  /*03c0*/  MOV R4, UR4 ;  /* 0x0000000400047c02 */ /* 0x001fca0008000f00 */
[----:B------:R-:W-:-:S05]  /*03d0*/  IMAD R8, R5, R4, R0 ;  /* 0x0000000405087224 */ /* 0x000fca00078e0200 */
[----:B------:R-:W-:-:S04]  /*03e0*/  IADD3 R8, PT, PT, R8, -0x20, RZ ;  /* 0xffffffe008087810 */ /* 0x000fc80007ffe0ff */
[----:B------:R-:W-:-:S07]  /*03f0*/  SHF.R.S32.HI R9, RZ, 0x1f, R8 ;  /* 0x0000001fff097819 */ /* 0x000fce0000011408 */
.L_x_6:
[----:B------:R-:W-:Y:S05]  /*0400*/  BSYNC.RECONVERGENT B0 ;  /* 0x0000000000007941 */ /* 0x000fea0003800200 */
.L_x_4:
[----:B01----:R-:W-:Y:S01]  /*0410*/  IADD3 R11, PT, PT, R0, 0x20, RZ ;  /* 0x00000020000b7810 */ /* 0x003fe20007ffe0ff */
[----:B------:R-:W0:Y:S01]  /*0420*/  LDCU.64 UR4, c[0x0][0x388] ;  /* 0x00007100ff0477ac */ /* 0x000e220008000a00 */
[-C--:B------:R-:W-:Y:S02]  /*0430*/  IMAD R0, R5, R4.reuse, R0 ;  /* 0x0000000405007224 */ /* 0x080fe400078e0200 */
[----:B------:R-:W-:Y:S01]  /*0440*/  ISETP.GE.AND P0, PT, R11, R4, PT ;  /* 0x000000040b00720c */ /* 0x000fe20003f06270 */
[----:B------:R-:W-:Y:S01]  /*0450*/  IMAD R2, R3, 0x60, R2 ;  /* 0x0000006003027824 */ /* 0x000fe200078e0202 */
[----:B------:R-:W-:Y:S01]  /*0460*/  IADD3 R7, PT, PT, R14, R7, RZ ;  /* 0x000000070e077210 */ /* 0x000fe20007ffe0ff */
[----:B------:R-:W1:Y:S01]  /*0470*/  LDCU.128 UR8, c[0x3][0x1f0] ;  /* 0x00c03e00ff0877ac */ /* 0x000e620008000c00 */
[----:B------:R-:W2:Y:S09]  /*0480*/  LDCU.128 UR12, c[0x3][0x1e0] ;  /* 0x00c03c00ff0c77ac */ /* 0x000eb20008000c00 */
[----:B------:R-:W3:Y:S01]  /*0490*/  @P0 LDC.64 R12, c[0x0][0x388] ;  /* 0x0000e200ff0c0b82 */ /* 0x000ee20000000a00 */
[----:B0-----:R-:W-:-:S04]  /*04a0*/  LEA R10, P1, R8, UR4, 0x3 ;  /* 0x00000004080a7c11 */ /* 0x001fc8000f8218ff */
[----:B------:R-:W-:-:S05]  /*04b0*/  LEA.HI.X R11, R8, UR5, R9, 0x3, P1 ;  /* 0x00000005080b7c11 */ /* 0x000fca00088f1c09 */
[----:B------:R-:W4:Y:S01]  /*04c0*/  LDG.E.64 R4, desc[UR6][R10.64] ;  /* 0x000000060a047981 */ /* 0x000f22000c1e1b00 */
[----:B---3--:R-:W-:-:S06]  /*04d0*/  @P0 IMAD.WIDE R8, R0, 0x8, R12 ;  /* 0x0000000800080825 */ /* 0x008fcc00078e020c */
[----:B------:R-:W3:Y:S01]  /*04e0*/  @P0 LDG.E.64 R8, desc[UR6][R8.64] ;  /* 0x0000000608080981 */ /* 0x000ee2000c1e1b00 */
[----:B------:R-:W0:Y:S01]  /*04f0*/  S2UR UR5, SR_CgaCtaId ;  /* 0x00000000000579c3 */ /* 0x000e220000008800 */
[----:B------:R-:W-:Y:S02]  /*0500*/  UMOV UR4, 0x400 ;  /* 0x0000040000047882 */ /* 0x000fe40000000000 */
[----:B0-----:R-:W-:-:S06]  /*0510*/  ULEA UR4, UR5, UR4, 0x18 ;  /* 0x0000000405047291 */ /* 0x001fcc000f8ec0ff */
[----:B------:R-:W-:Y:S02]  /*0520*/  LEA R3, R7, UR4, 0x3 ;  /* 0x0000000407037c11 */ /* 0x000fe4000f8e18ff */
[C---:B------:R-:W-:Y:S02]  /*0530*/  @P0 LEA R19, R2.reuse, UR4, 0x3 ;  /* 0x0000000402130c11 */ /* 0x040fe4000f8e18ff */
[----:B------:R-:W-:Y:S01]  /*0540*/  LEA R2, R2, UR4, 0x3 ;  /* 0x0000000402027c11 */ /* 0x000fe2000f8e18ff */
[----:B------:R-:W0:Y:S01]  /*0550*/  LDCU.64 UR4, c[0x3][0x200] ;  /* 0x00c04000ff0477ac */ /* 0x000e220008000a00 */
[----:B----4-:R-:W-:Y:S04]  /*0560*/  STS.64 [R3], R4 ;  /* 0x0000000403007388 */ /* 0x010fe80000000a00 */
[----:B------:R-:W-:Y:S04]  /*0570*/  @P0 STS.64 [R19+0x200], RZ ;  /* 0x000200ff13000388 */ /* 0x000fe80000000a00 */
[----:B---3--:R-:W-:Y:S01]  /*0580*/  @P0 STS.64 [R19+0x100], R8 ;  /* 0x0001000813000388 */ /* 0x008fe20000000a00 */
[----:B------:R-:W-:Y:S06]  /*0590*/  BAR.SYNC.DEFER_BLOCKING 0x0 ;  /* 0x0000000000007b1d */ /* 0x000fec0000010000 */
[----:B------:R-:W0:Y:S04]  /*05a0*/  LDS.64 R10, [R2] ;  /* 0x00000000020a7984 */ /* 0x000e280000000a00 */
[----:B------:R-:W1:Y:S04]  /*05b0*/  LDS.64 R12, [R2+0x8] ;  /* 0x00000800020c7984 */ /* 0x000e680000000a00 */
[----:B------:R-:W3:Y:S04]  /*05c0*/  LDS.64 R14, [R2+0x10] ;  /* 0x00001000020e7984 */ /* 0x000ee80000000a00 */
[----:B------:R-:W2:Y:S04]  /*05d0*/  LDS.64 R16, [R2+0x18] ;  /* 0x0000180002107984 */ /* 0x000ea80000000a00 */
[----:B------:R-:W4:Y:S04]  /*05e0*/  LDS.64 R6, [R2+0x20] ;  /* 0x0000200002067984 */ /* 0x000f280000000a00 */
[----:B------:R-:W5:Y:S04]  /*05f0*/  LDS.64 R4, [R2+0x28] ;  /* 0x0000280002047984 */ /* 0x000f680000000a00 */
[----:B------:R-:W5:Y:S01]  /*0600*/  LDS.64 R8, [R2+0x30] ;  /* 0x0000300002087984 */ /* 0x000f620000000a00 */
[----:B0-----:R-:W-:-:S08]  /*0610*/  DFMA R10, R10, UR4, RZ ;  /* 0x000000040a0a7c2b */ /* 0x001fd000080000ff */
[----:B-1----:R-:W-:Y:S01]  /*0620*/  DFMA R10, R12, UR10, R10 ;  /* 0x0000000a0c0a7c2b */ /* 0x002fe2000800000a */
[----:B------:R-:W-:Y:S07]  /*0630*/  LDS.64 R12, [R2+0x40] ;  /* 0x00004000020c7984 */ /* 0x000fee0000000a00 */
[----:B---3--:R-:W-:Y:S01]  /*0640*/  DFMA R14, R14, UR8, R10 ;  /* 0x000000080e0e7c2b */ /* 0x008fe2000800000a */
[----:B------:R-:W5:Y:S01]  /*0650*/  LDCU.128 UR8, c[0x3][0x1d0] ;  /* 0x00c03a00ff0877ac */ /* 0x000f620008000c00 */
[----:B------:R-:W0:Y:S06]  /*0660*/  LDS.64 R10, [R2+0x38] ;  /* 0x00003800020a7984 */ /* 0x000e2c0000000a00 */
[----:B--2---:R-:W-:-:S08]  /*0670*/  DFMA R14, R16, UR14, R14 ;  /* 0x0000000e100e7c2b */ /* 0x004fd0000800000e */
[----:B----4-:R-:W-:Y:S01]  /*0680*/  DFMA R14, R6, UR12, R14 ;  /* 0x0000000c060e7c2b */ /* 0x010fe2000800000e */
[----:B------:R-:W0:Y:S01]  /*0690*/  LDCU.128 UR12, c[0x3][0x1c0] ;  /* 0x00c03800ff0c77ac */ /* 0x000e220008000c00 */
[----:B------:R-:W1:Y:S06]  /*06a0*/  LDS.64 R6, [R2+0x48] ;  /* 0x0000480002067984 */ /* 0x000e6c0000000a00 */
[----:B-----5:R-:W-:Y:S01]  /*06b0*/  DFMA R14, R4, UR10, R14 ;  /* 0x0000000a040e7c2b */ /* 0x020fe2000800000e */
[----:B------:R-:W2:Y:S07]  /*06c0*/  LDS.64 R4, [R2+0x50] ;  /* 0x0000500002047984 */ /* 0x000eae0000000a00 */
[----:B------:R-:W-:Y:S01]  /*06d0*/  DFMA R14, R8, UR8, R14 ;  /* 0x00000008080e7c2b */ /* 0x000fe2000800000e */
[----:B------:R-:W1:Y:S01]  /*06e0*/  LDCU.128 UR8, c[0x3][0x1b0] ;  /* 0x00c03600ff0877ac */ /* 0x000e620008000c00 */
[----:B------:R-:W3:Y:S06]  /*06f0*/  LDS.64 R8, [R2+0x58] ;  /* 0x0000580002087984 */ /* 0x000eec0000000a00 */
[----:B0-----:R-:W-:Y:S01]  /*0700*/  DFMA R14, R10, UR14, R14 ;  /* 0x0000000e0a0e7c2b */ /* 0x001fe2000800000e */
[----:B------:R-:W0:Y:S07]  /*0710*/  LDS.64 R10, [R2+0x60] ;  /* 0x00006000020a7984 */ /* 0x000e2e0000000a00 */
[----:B------:R-:W-:Y:S01]  /*0720*/  DFMA R14, R12, UR12, R14 ;  /* 0x0000000c0c0e7c2b */ /* 0x000fe2000800000e */
[----:B------:R-:W3:Y:S01]  /*0730*/  LDCU.128 UR12, c[0x3][0x1a0] ;  /* 0x00c03400ff0c77ac */ /* 0x000ee20008000c00 */
[----:B------:R-:W4:Y:S06]  /*0740*/  LDS.64 R12, [R2+0x68] ;  /* 0x00006800020c7984 */ /* 0x000f2c0000000a00 */
[----:B-1----:R-:W-:Y:S01]  /*0750*/  DFMA R14, R6, UR10, R14 ;  /* 0x0000000a060e7c2b */ /* 0x002fe2000800000e */
[----:B------:R-:W1:Y:S07]  /*0760*/  LDS.64 R6, [R2+0x70] ;  /* 0x0000700002067984 */ /* 0x000e6e0000000a00 */
[----:B--2---:R-:W-:Y:S01]  /*0770*/  DFMA R14, R4, UR8, R14 ;  /* 0x00000008040e7c2b */ /* 0x004fe2000800000e */
[----:B------:R-:W4:Y:S01]  /*0780*/  LDCU.128 UR8, c[0x3][0x190] ;  /* 0x00c03200ff0877ac */ /* 0x000f220008000c00 */
[----:B------:R-:W2:Y:S06]  /*0790*/  LDS.64 R4, [R2+0x78] ;  /* 0x0000780002047984 */ /* 0x000eac0000000a00 */
[----:B---3--:R-:W-:Y:S01]  /*07a0*/  DFMA R14, R8, UR14, R14 ;  /* 0x0000000e080e7c2b */ /* 0x008fe2000800000e */
[----:B------:R-:W3:Y:S07]  /*07b0*/  LDS.64 R8, [R2+0x80] ;  /* 0x0000800002087984 */ /* 0x000eee0000000a00 */
[----:B0-----:R-:W-:Y:S01]  /*07c0*/  DFMA R14, R10, UR12, R14 ;  /* 0x0000000c0a0e7c2b */ /* 0x001fe2000800000e */
[----:B------:R-:W2:Y:S01]  /*07d0*/  LDCU.128 UR12, c[0x3][0x180] ;  /* 0x00c03000ff0c77ac */ /* 0x000ea20008000c00 */
[----:B------:R-:W0:Y:S06]  /*07e0*/  LDS.64 R10, [R2+0x88] ;  /* 0x00008800020a7984 */ /* 0x000e2c0000000a00 */
[----:B----4-:R-:W-:Y:S01]  /*07f0*/  DFMA R14, R12, UR10, R14 ;  /* 0x0000000a0c0e7c2b */ /* 0x010fe2000800000e */
[----:B------:R-:W4:Y:S07]  /*0800*/  LDS.64 R12, [R2+0x90] ;  /* 0x00009000020c7984 */ /* 0x000f2e0000000a00 */
[----:B-1----:R-:W-:Y:S01]  /*0810*/  DFMA R14, R6, UR8, R14 ;  /* 0x00000008060e7c2b */ /* 0x002fe2000800000e */
[----:B------:R-:W0:Y:S01]  /*0820*/  LDCU.128 UR8, c[0x3][0x170] ;  /* 0x00c02e00ff0877ac */ /* 0x000e220008000c00 */
[----:B------:R-:W1:Y:S06]  /*0830*/  LDS.64 R6, [R2+0x98] ;  /* 0x0000980002067984 */ /* 0x000e6c0000000a00 */
[----:B--2---:R-:W-:Y:S01]  /*0840*/  DFMA R14, R4, UR14, R14 ;  /* 0x0000000e040e7c2b */ /* 0x004fe2000800000e */
[----:B------:R-:W2:Y:S07]  /*0850*/  LDS.64 R4, [R2+0xa0] ;  /* 0x0000a00002047984 */ /* 0x000eae0000000a00 */
[----:B---3--:R-:W-:Y:S01]  /*0860*/  DFMA R14, R8, UR12, R14 ;  /* 0x0000000c080e7c2b */ /* 0x008fe2000800000e */
[----:B------:R-:W1:Y:S01]  /*0870*/  LDCU.128 UR12, c[0x3][0x160] ;  /* 0x00c02c00ff0c77ac */ /* 0x000e620008000c00 */
[----:B------:R-:W3:Y:S06]  /*0880*/  LDS.64 R8, [R2+0xa8] ;  /* 0x0000a80002087984 */ /* 0x000eec0000000a00 */
[----:B0-----:R-:W-:Y:S01]  /*0890*/  DFMA R14, R10, UR10, R14 ;  /* 0x0000000a0a0e7c2b */ /* 0x001fe2000800000e */
[----:B------:R-:W0:Y:S07]  /*08a0*/  LDS.64 R10, [R2+0xb0] ;  /* 0x0000b000020a7984 */ /* 0x000e2e0000000a00 */
[----:B----4-:R-:W-:Y:S01]  /*08b0*/  DFMA R14, R12, UR8, R14 ;  /* 0x000000080c0e7c2b */ /* 0x010fe2000800000e */
        /* <DEDUP_REMOVED lines=105> */
[----:B------:R-:W4:Y:S07]  /*0f50*/  LDCU.128 UR12, c[0x3][URZ] ;  /* 0x00c00000ff0c77ac */ /* 0x000f2e0008000c00 */
[----:B---3--:R-:W-:-:S02]  /*0f60*/  DFMA R8, R8, UR10, R4 ;  /* 0x0000000a08087c2b */ /* 0x008fc40008000004 */
[----:B------:R-:W2:Y:S06]  /*0f70*/  LDC.64 R4, c[0x0][0x380] ;  /* 0x0000e000ff047b82 */ /* 0x000eac0000000a00 */
[----:B0-----:R-:W-:-:S08]  /*0f80*/  DFMA R8, R10, UR8, R8 ;  /* 0x000000080a087c2b */ /* 0x001fd00008000008 */
[----:B----4-:R-:W-:-:S08]  /*0f90*/  DFMA R8, R12, UR14, R8 ;  /* 0x0000000e0c087c2b */ /* 0x010fd00008000008 */
[----:B-1----:R-:W-:Y:S01]  /*0fa0*/  DFMA R6, R6, UR12, R8 ;  /* 0x0000000c06067c2b */ /* 0x002fe20008000008 */
[----:B--2---:R-:W-:-:S06]  /*0fb0*/  IMAD.WIDE R4, R0, 0x8, R4 ;  /* 0x0000000800047825 */ /* 0x004fcc00078e0204 */
[----:B------:R-:W-:Y:S01]  /*0fc0*/  STG.E.64 desc[UR6][R4.64], R6 ;  /* 0x0000000604007986 */ /* 0x000fe2000c101b06 */
[----:B------:R-:W-:Y:S05]  /*0fd0*/  EXIT ;  /* 0x000000000000794d */ /* 0x000fea0003800000 */
.L_x_8:
        /* <DEDUP_REMOVED lines=10> */
.L_x_10:


//--------------------- .nv.shared._Z20convolutionColumnGPUPdS_ii --------------------------
	.section	.nv.shared._Z20convolutionColumnGPUPdS_ii,"aw",@nobits
	.sectionflags	@""
	.align	8
.nv.shared._Z20convolutionColumnGPUPdS_ii:
	.zero		25600


//--------------------- .nv.shared.reserved.0     --------------------------
	.section	.nv.shared.reserved.0,"aw",@nobits
	.weak		__nv_reservedSMEM_offset_0_alias
	.size		__nv_reservedSMEM_offset_0_alias, 0, 64
	.other		__nv_reservedSMEM_offset_0_alias,@"STO_CUDA_RESERVED_SHARED STV_DEFAULT"
__nv_reservedSMEM_offset_0_alias:
	.zero		0
	.zero		64


//--------------------- .nv.shared._Z17convolutionRowGPUPdS_ii --------------------------
	.section	.nv.shared._Z17convolutionRowGPUPdS_ii,"aw",@nobits
	.sectionflags	@""
	.align	8
.nv.shared._Z17convolutionRowGPUPdS_ii:
	.zero		25600


//--------------------- .nv.constant0._Z20convolutionColumnGPUPdS_ii --------------------------
	.section	.nv.constant0._Z20convolutionColumnGPUPdS_ii,"a",@progbits
	.sectionflags	@""
	.align	4
.nv.constant0._Z20convolutionColumnGPUPdS_ii:
	.zero		920


//--------------------- .nv.constant0._Z17convolutionRowGPUPdS_ii --------------------------
	.section	.nv.constant0._Z17convolutionRowGPUPdS_ii,"a",@progbits
	.sectionflags	@""
	.align	4
.nv.constant0._Z17convolutionRowGPUPdS_ii:
	.zero		920


//--------------------- SYMBOLS --------------------------

	.type		.nv.reservedSmem.offset0,@object
	.size		.nv.reservedSmem.offset0,0x4
	.type		.nv.reservedSmem.cap,@object
	.size		.nv.reservedSmem.cap,0x4
